//
// Generated by NVIDIA NVVM Compiler
//
// Compiler Build ID: CL-36424714
// Cuda compilation tools, release 13.0, V13.0.88
// Based on NVVM 20.0.0
//

.version 9.0
.target sm_100
.address_size 64

	// .globl	_Z19triplet_loss_kernelPKfS0_S0_Pfiif

.visible .entry _Z19triplet_loss_kernelPKfS0_S0_Pfiif(
	.param .u64 .ptr .align 1 _Z19triplet_loss_kernelPKfS0_S0_Pfiif_param_0,
	.param .u64 .ptr .align 1 _Z19triplet_loss_kernelPKfS0_S0_Pfiif_param_1,
	.param .u64 .ptr .align 1 _Z19triplet_loss_kernelPKfS0_S0_Pfiif_param_2,
	.param .u64 .ptr .align 1 _Z19triplet_loss_kernelPKfS0_S0_Pfiif_param_3,
	.param .u32 _Z19triplet_loss_kernelPKfS0_S0_Pfiif_param_4,
	.param .u32 _Z19triplet_loss_kernelPKfS0_S0_Pfiif_param_5,
	.param .f32 _Z19triplet_loss_kernelPKfS0_S0_Pfiif_param_6
)
{
	.reg .pred 	%p<20>;
	.reg .b32 	%r<50>;
	.reg .b32 	%f<285>;
	.reg .b64 	%rd<86>;

	ld.param.u64 	%rd30, [_Z19triplet_loss_kernelPKfS0_S0_Pfiif_param_0];
	ld.param.u64 	%rd31, [_Z19triplet_loss_kernelPKfS0_S0_Pfiif_param_1];
	ld.param.u64 	%rd32, [_Z19triplet_loss_kernelPKfS0_S0_Pfiif_param_2];
	ld.param.u64 	%rd33, [_Z19triplet_loss_kernelPKfS0_S0_Pfiif_param_3];
	ld.param.u32 	%r33, [_Z19triplet_loss_kernelPKfS0_S0_Pfiif_param_4];
	ld.param.u32 	%r32, [_Z19triplet_loss_kernelPKfS0_S0_Pfiif_param_5];
	ld.param.f32 	%f27, [_Z19triplet_loss_kernelPKfS0_S0_Pfiif_param_6];
	mov.u32 	%r34, %ctaid.x;
	mov.u32 	%r35, %ntid.x;
	mov.u32 	%r36, %tid.x;
	mad.lo.s32 	%r1, %r34, %r35, %r36;
	setp.ge.s32 	%p1, %r1, %r33;
	@%p1 bra 	$L__BB0_28;
	cvta.to.global.u64 	%rd1, %rd30;
	cvta.to.global.u64 	%rd2, %rd32;
	cvta.to.global.u64 	%rd3, %rd31;
	mul.lo.s32 	%r37, %r32, %r1;
	cvt.s64.s32 	%rd4, %r37;
	mul.wide.s32 	%rd34, %r37, 4;
	add.s64 	%rd5, %rd1, %rd34;
	setp.lt.s32 	%p2, %r32, 1;
	mov.f32 	%f274, 0f00000000;
	@%p2 bra 	$L__BB0_14;
	and.b32  	%r2, %r32, 15;
	setp.lt.u32 	%p3, %r32, 16;
	mov.f32 	%f274, 0f00000000;
	mov.b32 	%r40, 0;
	@%p3 bra 	$L__BB0_5;
	and.b32  	%r40, %r32, 2147483632;
	neg.s32 	%r44, %r40;
	shl.b64 	%rd35, %rd4, 2;
	add.s64 	%rd36, %rd35, 32;
	add.s64 	%rd81, %rd1, %rd36;
	add.s64 	%rd80, %rd3, %rd36;
	mov.f32 	%f274, 0f00000000;
$L__BB0_4:
	.pragma "nounroll";
	ld.global.f32 	%f32, [%rd81+-32];
	ld.global.f32 	%f33, [%rd80+-32];
	sub.f32 	%f34, %f32, %f33;
	fma.rn.f32 	%f35, %f34, %f34, %f274;
	ld.global.f32 	%f36, [%rd81+-28];
	ld.global.f32 	%f37, [%rd80+-28];
	sub.f32 	%f38, %f36, %f37;
	fma.rn.f32 	%f39, %f38, %f38, %f35;
	ld.global.f32 	%f40, [%rd81+-24];
	ld.global.f32 	%f41, [%rd80+-24];
	sub.f32 	%f42, %f40, %f41;
	fma.rn.f32 	%f43, %f42, %f42, %f39;
	ld.global.f32 	%f44, [%rd81+-20];
	ld.global.f32 	%f45, [%rd80+-20];
	sub.f32 	%f46, %f44, %f45;
	fma.rn.f32 	%f47, %f46, %f46, %f43;
	ld.global.f32 	%f48, [%rd81+-16];
	ld.global.f32 	%f49, [%rd80+-16];
	sub.f32 	%f50, %f48, %f49;
	fma.rn.f32 	%f51, %f50, %f50, %f47;
	ld.global.f32 	%f52, [%rd81+-12];
	ld.global.f32 	%f53, [%rd80+-12];
	sub.f32 	%f54, %f52, %f53;
	fma.rn.f32 	%f55, %f54, %f54, %f51;
	ld.global.f32 	%f56, [%rd81+-8];
	ld.global.f32 	%f57, [%rd80+-8];
	sub.f32 	%f58, %f56, %f57;
	fma.rn.f32 	%f59, %f58, %f58, %f55;
	ld.global.f32 	%f60, [%rd81+-4];
	ld.global.f32 	%f61, [%rd80+-4];
	sub.f32 	%f62, %f60, %f61;
	fma.rn.f32 	%f63, %f62, %f62, %f59;
	ld.global.f32 	%f64, [%rd81];
	ld.global.f32 	%f65, [%rd80];
	sub.f32 	%f66, %f64, %f65;
	fma.rn.f32 	%f67, %f66, %f66, %f63;
	ld.global.f32 	%f68, [%rd81+4];
	ld.global.f32 	%f69, [%rd80+4];
	sub.f32 	%f70, %f68, %f69;
	fma.rn.f32 	%f71, %f70, %f70, %f67;
	ld.global.f32 	%f72, [%rd81+8];
	ld.global.f32 	%f73, [%rd80+8];
	sub.f32 	%f74, %f72, %f73;
	fma.rn.f32 	%f75, %f74, %f74, %f71;
	ld.global.f32 	%f76, [%rd81+12];
	ld.global.f32 	%f77, [%rd80+12];
	sub.f32 	%f78, %f76, %f77;
	fma.rn.f32 	%f79, %f78, %f78, %f75;
	ld.global.f32 	%f80, [%rd81+16];
	ld.global.f32 	%f81, [%rd80+16];
	sub.f32 	%f82, %f80, %f81;
	fma.rn.f32 	%f83, %f82, %f82, %f79;
	ld.global.f32 	%f84, [%rd81+20];
	ld.global.f32 	%f85, [%rd80+20];
	sub.f32 	%f86, %f84, %f85;
	fma.rn.f32 	%f87, %f86, %f86, %f83;
	ld.global.f32 	%f88, [%rd81+24];
	ld.global.f32 	%f89, [%rd80+24];
	sub.f32 	%f90, %f88, %f89;
	fma.rn.f32 	%f91, %f90, %f90, %f87;
	ld.global.f32 	%f92, [%rd81+28];
	ld.global.f32 	%f93, [%rd80+28];
	sub.f32 	%f94, %f92, %f93;
	fma.rn.f32 	%f274, %f94, %f94, %f91;
	add.s32 	%r44, %r44, 16;
	add.s64 	%rd81, %rd81, 64;
	add.s64 	%rd80, %rd80, 64;
	setp.eq.s32 	%p4, %r44, 0;
	@%p4 bra 	$L__BB0_5;
	bra.uni 	$L__BB0_4;
$L__BB0_5:
	setp.eq.s32 	%p5, %r2, 0;
	@%p5 bra 	$L__BB0_14;
	and.b32  	%r6, %r32, 7;
	setp.lt.u32 	%p6, %r2, 8;
	@%p6 bra 	$L__BB0_8;
	cvt.u64.u32 	%rd37, %r40;
	mul.wide.u32 	%rd38, %r40, 4;
	add.s64 	%rd39, %rd5, %rd38;
	ld.global.f32 	%f96, [%rd39];
	add.s64 	%rd40, %rd37, %rd4;
	shl.b64 	%rd41, %rd40, 2;
	add.s64 	%rd42, %rd3, %rd41;
	ld.global.f32 	%f97, [%rd42];
	sub.f32 	%f98, %f96, %f97;
	fma.rn.f32 	%f99, %f98, %f98, %f274;
	ld.global.f32 	%f100, [%rd39+4];
	ld.global.f32 	%f101, [%rd42+4];
	sub.f32 	%f102, %f100, %f101;
	fma.rn.f32 	%f103, %f102, %f102, %f99;
	ld.global.f32 	%f104, [%rd39+8];
	ld.global.f32 	%f105, [%rd42+8];
	sub.f32 	%f106, %f104, %f105;
	fma.rn.f32 	%f107, %f106, %f106, %f103;
	ld.global.f32 	%f108, [%rd39+12];
	ld.global.f32 	%f109, [%rd42+12];
	sub.f32 	%f110, %f108, %f109;
	fma.rn.f32 	%f111, %f110, %f110, %f107;
	ld.global.f32 	%f112, [%rd39+16];
	ld.global.f32 	%f113, [%rd42+16];
	sub.f32 	%f114, %f112, %f113;
	fma.rn.f32 	%f115, %f114, %f114, %f111;
	ld.global.f32 	%f116, [%rd39+20];
	ld.global.f32 	%f117, [%rd42+20];
	sub.f32 	%f118, %f116, %f117;
	fma.rn.f32 	%f119, %f118, %f118, %f115;
	ld.global.f32 	%f120, [%rd39+24];
	ld.global.f32 	%f121, [%rd42+24];
	sub.f32 	%f122, %f120, %f121;
	fma.rn.f32 	%f123, %f122, %f122, %f119;
	ld.global.f32 	%f124, [%rd39+28];
	ld.global.f32 	%f125, [%rd42+28];
	sub.f32 	%f126, %f124, %f125;
	fma.rn.f32 	%f274, %f126, %f126, %f123;
	add.s32 	%r40, %r40, 8;
$L__BB0_8:
	setp.eq.s32 	%p7, %r6, 0;
	@%p7 bra 	$L__BB0_14;
	and.b32  	%r9, %r32, 3;
	setp.lt.u32 	%p8, %r6, 4;
	@%p8 bra 	$L__BB0_11;
	cvt.u64.u32 	%rd43, %r40;
	mul.wide.u32 	%rd44, %r40, 4;
	add.s64 	%rd45, %rd5, %rd44;
	ld.global.f32 	%f128, [%rd45];
	add.s64 	%rd46, %rd43, %rd4;
	shl.b64 	%rd47, %rd46, 2;
	add.s64 	%rd48, %rd3, %rd47;
	ld.global.f32 	%f129, [%rd48];
	sub.f32 	%f130, %f128, %f129;
	fma.rn.f32 	%f131, %f130, %f130, %f274;
	ld.global.f32 	%f132, [%rd45+4];
	ld.global.f32 	%f133, [%rd48+4];
	sub.f32 	%f134, %f132, %f133;
	fma.rn.f32 	%f135, %f134, %f134, %f131;
	ld.global.f32 	%f136, [%rd45+8];
	ld.global.f32 	%f137, [%rd48+8];
	sub.f32 	%f138, %f136, %f137;
	fma.rn.f32 	%f139, %f138, %f138, %f135;
	ld.global.f32 	%f140, [%rd45+12];
	ld.global.f32 	%f141, [%rd48+12];
	sub.f32 	%f142, %f140, %f141;
	fma.rn.f32 	%f274, %f142, %f142, %f139;
	add.s32 	%r40, %r40, 4;
$L__BB0_11:
	setp.eq.s32 	%p9, %r9, 0;
	@%p9 bra 	$L__BB0_14;
	cvt.u64.u32 	%rd49, %r40;
	add.s64 	%rd50, %rd4, %rd49;
	shl.b64 	%rd51, %rd50, 2;
	add.s64 	%rd79, %rd3, %rd51;
	shl.b64 	%rd52, %rd4, 2;
	mul.wide.u32 	%rd53, %r40, 4;
	add.s64 	%rd54, %rd52, %rd53;
	add.s64 	%rd78, %rd1, %rd54;
	neg.s32 	%r43, %r9;
$L__BB0_13:
	.pragma "nounroll";
	ld.global.f32 	%f143, [%rd78];
	ld.global.f32 	%f144, [%rd79];
	sub.f32 	%f145, %f143, %f144;
	fma.rn.f32 	%f274, %f145, %f145, %f274;
	add.s64 	%rd79, %rd79, 4;
	add.s64 	%rd78, %rd78, 4;
	add.s32 	%r43, %r43, 1;
	setp.ne.s32 	%p10, %r43, 0;
	@%p10 bra 	$L__BB0_13;
$L__BB0_14:
	setp.lt.s32 	%p11, %r32, 1;
	mov.f32 	%f284, 0f00000000;
	@%p11 bra 	$L__BB0_27;
	and.b32  	%r15, %r32, 15;
	setp.lt.u32 	%p12, %r32, 16;
	mov.f32 	%f284, 0f00000000;
	mov.b32 	%r46, 0;
	@%p12 bra 	$L__BB0_18;
	and.b32  	%r46, %r32, 2147483632;
	neg.s32 	%r45, %r46;
	shl.b64 	%rd55, %rd4, 2;
	add.s64 	%rd56, %rd55, 32;
	add.s64 	%rd83, %rd1, %rd56;
	add.s64 	%rd82, %rd2, %rd56;
	mov.f32 	%f284, 0f00000000;
$L__BB0_17:
	.pragma "nounroll";
	ld.global.f32 	%f150, [%rd83+-32];
	ld.global.f32 	%f151, [%rd82+-32];
	sub.f32 	%f152, %f150, %f151;
	fma.rn.f32 	%f153, %f152, %f152, %f284;
	ld.global.f32 	%f154, [%rd83+-28];
	ld.global.f32 	%f155, [%rd82+-28];
	sub.f32 	%f156, %f154, %f155;
	fma.rn.f32 	%f157, %f156, %f156, %f153;
	ld.global.f32 	%f158, [%rd83+-24];
	ld.global.f32 	%f159, [%rd82+-24];
	sub.f32 	%f160, %f158, %f159;
	fma.rn.f32 	%f161, %f160, %f160, %f157;
	ld.global.f32 	%f162, [%rd83+-20];
	ld.global.f32 	%f163, [%rd82+-20];
	sub.f32 	%f164, %f162, %f163;
	fma.rn.f32 	%f165, %f164, %f164, %f161;
	ld.global.f32 	%f166, [%rd83+-16];
	ld.global.f32 	%f167, [%rd82+-16];
	sub.f32 	%f168, %f166, %f167;
	fma.rn.f32 	%f169, %f168, %f168, %f165;
	ld.global.f32 	%f170, [%rd83+-12];
	ld.global.f32 	%f171, [%rd82+-12];
	sub.f32 	%f172, %f170, %f171;
	fma.rn.f32 	%f173, %f172, %f172, %f169;
	ld.global.f32 	%f174, [%rd83+-8];
	ld.global.f32 	%f175, [%rd82+-8];
	sub.f32 	%f176, %f174, %f175;
	fma.rn.f32 	%f177, %f176, %f176, %f173;
	ld.global.f32 	%f178, [%rd83+-4];
	ld.global.f32 	%f179, [%rd82+-4];
	sub.f32 	%f180, %f178, %f179;
	fma.rn.f32 	%f181, %f180, %f180, %f177;
	ld.global.f32 	%f182, [%rd83];
	ld.global.f32 	%f183, [%rd82];
	sub.f32 	%f184, %f182, %f183;
	fma.rn.f32 	%f185, %f184, %f184, %f181;
	ld.global.f32 	%f186, [%rd83+4];
	ld.global.f32 	%f187, [%rd82+4];
	sub.f32 	%f188, %f186, %f187;
	fma.rn.f32 	%f189, %f188, %f188, %f185;
	ld.global.f32 	%f190, [%rd83+8];
	ld.global.f32 	%f191, [%rd82+8];
	sub.f32 	%f192, %f190, %f191;
	fma.rn.f32 	%f193, %f192, %f192, %f189;
	ld.global.f32 	%f194, [%rd83+12];
	ld.global.f32 	%f195, [%rd82+12];
	sub.f32 	%f196, %f194, %f195;
	fma.rn.f32 	%f197, %f196, %f196, %f193;
	ld.global.f32 	%f198, [%rd83+16];
	ld.global.f32 	%f199, [%rd82+16];
	sub.f32 	%f200, %f198, %f199;
	fma.rn.f32 	%f201, %f200, %f200, %f197;
	ld.global.f32 	%f202, [%rd83+20];
	ld.global.f32 	%f203, [%rd82+20];
	sub.f32 	%f204, %f202, %f203;
	fma.rn.f32 	%f205, %f204, %f204, %f201;
	ld.global.f32 	%f206, [%rd83+24];
	ld.global.f32 	%f207, [%rd82+24];
	sub.f32 	%f208, %f206, %f207;
	fma.rn.f32 	%f209, %f208, %f208, %f205;
	ld.global.f32 	%f210, [%rd83+28];
	ld.global.f32 	%f211, [%rd82+28];
	sub.f32 	%f212, %f210, %f211;
	fma.rn.f32 	%f284, %f212, %f212, %f209;
	add.s32 	%r45, %r45, 16;
	add.s64 	%rd83, %rd83, 64;
	add.s64 	%rd82, %rd82, 64;
	setp.ne.s32 	%p13, %r45, 0;
	@%p13 bra 	$L__BB0_17;
$L__BB0_18:
	setp.eq.s32 	%p14, %r15, 0;
	@%p14 bra 	$L__BB0_27;
	and.b32  	%r23, %r32, 7;
	setp.lt.u32 	%p15, %r15, 8;
	@%p15 bra 	$L__BB0_21;
	cvt.u64.u32 	%rd57, %r46;
	mul.wide.u32 	%rd58, %r46, 4;
	add.s64 	%rd59, %rd5, %rd58;
	ld.global.f32 	%f214, [%rd59];
	add.s64 	%rd60, %rd57, %rd4;
	shl.b64 	%rd61, %rd60, 2;
	add.s64 	%rd62, %rd2, %rd61;
	ld.global.f32 	%f215, [%rd62];
	sub.f32 	%f216, %f214, %f215;
	fma.rn.f32 	%f217, %f216, %f216, %f284;
	ld.global.f32 	%f218, [%rd59+4];
	ld.global.f32 	%f219, [%rd62+4];
	sub.f32 	%f220, %f218, %f219;
	fma.rn.f32 	%f221, %f220, %f220, %f217;
	ld.global.f32 	%f222, [%rd59+8];
	ld.global.f32 	%f223, [%rd62+8];
	sub.f32 	%f224, %f222, %f223;
	fma.rn.f32 	%f225, %f224, %f224, %f221;
	ld.global.f32 	%f226, [%rd59+12];
	ld.global.f32 	%f227, [%rd62+12];
	sub.f32 	%f228, %f226, %f227;
	fma.rn.f32 	%f229, %f228, %f228, %f225;
	ld.global.f32 	%f230, [%rd59+16];
	ld.global.f32 	%f231, [%rd62+16];
	sub.f32 	%f232, %f230, %f231;
	fma.rn.f32 	%f233, %f232, %f232, %f229;
	ld.global.f32 	%f234, [%rd59+20];
	ld.global.f32 	%f235, [%rd62+20];
	sub.f32 	%f236, %f234, %f235;
	fma.rn.f32 	%f237, %f236, %f236, %f233;
	ld.global.f32 	%f238, [%rd59+24];
	ld.global.f32 	%f239, [%rd62+24];
	sub.f32 	%f240, %f238, %f239;
	fma.rn.f32 	%f241, %f240, %f240, %f237;
	ld.global.f32 	%f242, [%rd59+28];
	ld.global.f32 	%f243, [%rd62+28];
	sub.f32 	%f244, %f242, %f243;
	fma.rn.f32 	%f284, %f244, %f244, %f241;
	add.s32 	%r46, %r46, 8;
$L__BB0_21:
	setp.eq.s32 	%p16, %r23, 0;
	@%p16 bra 	$L__BB0_27;
	and.b32  	%r26, %r32, 3;
	setp.lt.u32 	%p17, %r23, 4;
	@%p17 bra 	$L__BB0_24;
	cvt.u64.u32 	%rd63, %r46;
	mul.wide.u32 	%rd64, %r46, 4;
	add.s64 	%rd65, %rd5, %rd64;
	ld.global.f32 	%f246, [%rd65];
	add.s64 	%rd66, %rd63, %rd4;
	shl.b64 	%rd67, %rd66, 2;
	add.s64 	%rd68, %rd2, %rd67;
	ld.global.f32 	%f247, [%rd68];
	sub.f32 	%f248, %f246, %f247;
	fma.rn.f32 	%f249, %f248, %f248, %f284;
	ld.global.f32 	%f250, [%rd65+4];
	ld.global.f32 	%f251, [%rd68+4];
	sub.f32 	%f252, %f250, %f251;
	fma.rn.f32 	%f253, %f252, %f252, %f249;
	ld.global.f32 	%f254, [%rd65+8];
	ld.global.f32 	%f255, [%rd68+8];
	sub.f32 	%f256, %f254, %f255;
	fma.rn.f32 	%f257, %f256, %f256, %f253;
	ld.global.f32 	%f258, [%rd65+12];
	ld.global.f32 	%f259, [%rd68+12];
	sub.f32 	%f260, %f258, %f259;
	fma.rn.f32 	%f284, %f260, %f260, %f257;
	add.s32 	%r46, %r46, 4;
$L__BB0_24:
	setp.eq.s32 	%p18, %r26, 0;
	@%p18 bra 	$L__BB0_27;
	cvt.u64.u32 	%rd69, %r46;
	add.s64 	%rd70, %rd4, %rd69;
	shl.b64 	%rd71, %rd70, 2;
	add.s64 	%rd85, %rd2, %rd71;
	shl.b64 	%rd72, %rd4, 2;
	mul.wide.u32 	%rd73, %r46, 4;
	add.s64 	%rd74, %rd72, %rd73;
	add.s64 	%rd84, %rd1, %rd74;
	neg.s32 	%r49, %r26;
$L__BB0_26:
	.pragma "nounroll";
	ld.global.f32 	%f261, [%rd84];
	ld.global.f32 	%f262, [%rd85];
	sub.f32 	%f263, %f261, %f262;
	fma.rn.f32 	%f284, %f263, %f263, %f284;
	add.s64 	%rd85, %rd85, 4;
	add.s64 	%rd84, %rd84, 4;
	add.s32 	%r49, %r49, 1;
	setp.ne.s32 	%p19, %r49, 0;
	@%p19 bra 	$L__BB0_26;
$L__BB0_27:
	sub.f32 	%f264, %f274, %f284;
	add.f32 	%f265, %f27, %f264;
	max.f32 	%f266, %f265, 0f00000000;
	cvta.to.global.u64 	%rd75, %rd33;
	mul.wide.s32 	%rd76, %r1, 4;
	add.s64 	%rd77, %rd75, %rd76;
	st.global.f32 	[%rd77], %f266;
$L__BB0_28:
	ret;

}


// ===== COMPILED SASS (sm_100) =====

	.target	sm_100

	.elftype	@"ET_EXEC"


//--------------------- .note.nv.tkinfo           --------------------------
	.section	.note.nv.tkinfo,"",@"SHT_NOTE"
	.sectionflags	@"SHF_NOTE_NV_TKINFO"
	.tkinfo
        /*0018*/ 	.word	0x00000002
        /*0030*/ 	.string	""
        /*0030*/ 	.string	"ptxas"
        /*0030*/ 	.string	"Cuda compilation tools, release 13.0, V13.0.88"
        /*0030*/ 	.string	"Build cuda_13.0.r13.0/compiler.36424714_0"
        /*0030*/ 	.string	"-arch sm_100 -m 64 "



//--------------------- .note.nv.cuinfo           --------------------------
	.section	.note.nv.cuinfo,"",@"SHT_NOTE"
	.sectionflags	@"SHF_NOTE_NV_CUINFO"
        /*0018*/ 	.short	0x0002
        /*001a*/ 	.short	0x0064
        /*001c*/ 	.short	0x0082
	.zero		2


//--------------------- .nv.info                  --------------------------
	.section	.nv.info,"",@"SHT_CUDA_INFO"
	.align	4


	//----- nvinfo : EIATTR_REGCOUNT
	.align		4
        /*0000*/ 	.byte	0x04, 0x2f
        /*0002*/ 	.short	(.L_1 - .L_0)
	.align		4
.L_0:
        /*0004*/ 	.word	index@(_Z19triplet_loss_kernelPKfS0_S0_Pfiif)
        /*0008*/ 	.word	0x00000020


	//----- nvinfo : EIATTR_FRAME_SIZE
	.align		4
.L_1:
        /*000c*/ 	.byte	0x04, 0x11
        /*000e*/ 	.short	(.L_3 - .L_2)
	.align		4
.L_2:
        /*0010*/ 	.word	index@(_Z19triplet_loss_kernelPKfS0_S0_Pfiif)
        /*0014*/ 	.word	0x00000000


	//----- nvinfo : EIATTR_MIN_STACK_SIZE
	.align		4
.L_3:
        /*0018*/ 	.byte	0x04, 0x12
        /*001a*/ 	.short	(.L_5 - .L_4)
	.align		4
.L_4:
        /*001c*/ 	.word	index@(_Z19triplet_loss_kernelPKfS0_S0_Pfiif)
        /*0020*/ 	.word	0x00000000
.L_5:


//--------------------- .nv.compat                --------------------------
	.section	.nv.compat,"",@"SHT_CUDA_COMPAT_INFO"
	.align	4
        /*0000*/ 	.byte	0x02, 0x09, 0x00, 0x00, 0x02, 0x02, 0x01, 0x00, 0x02, 0x05, 0x05, 0x00, 0x03, 0x07, 0x01, 0x01
        /*0010*/ 	.byte	0x02, 0x03, 0x00, 0x00, 0x02, 0x06, 0x01, 0x00, 0x04, 0x0b, 0x08, 0x00, 0x09, 0x00, 0x00, 0x00
        /*0020*/ 	.byte	0x00, 0x00, 0x00, 0x00


//--------------------- .nv.info._Z19triplet_loss_kernelPKfS0_S0_Pfiif --------------------------
	.section	.nv.info._Z19triplet_loss_kernelPKfS0_S0_Pfiif,"",@"SHT_CUDA_INFO"
	.sectionflags	@""
	.align	4


	//----- nvinfo : EIATTR_CUDA_API_VERSION
	.align		4
        /*0000*/ 	.byte	0x04, 0x37
        /*0002*/ 	.short	(.L_7 - .L_6)
.L_6:
        /*0004*/ 	.word	0x00000082


	//----- nvinfo : EIATTR_KPARAM_INFO
	.align		4
.L_7:
        /*0008*/ 	.byte	0x04, 0x17
        /*000a*/ 	.short	(.L_9 - .L_8)
.L_8:
        /*000c*/ 	.word	0x00000000
        /*0010*/ 	.short	0x0006
        /*0012*/ 	.short	0x0028
        /*0014*/ 	.byte	0x00, 0xf0, 0x11, 0x00


	//----- nvinfo : EIATTR_KPARAM_INFO
	.align		4
.L_9:
        /*0018*/ 	.byte	0x04, 0x17
        /*001a*/ 	.short	(.L_11 - .L_10)
.L_10:
        /*001c*/ 	.word	0x00000000
        /*0020*/ 	.short	0x0005
        /*0022*/ 	.short	0x0024
        /*0024*/ 	.byte	0x00, 0xf0, 0x11, 0x00


	//----- nvinfo : EIATTR_KPARAM_INFO
	.align		4
.L_11:
        /*0028*/ 	.byte	0x04, 0x17
        /*002a*/ 	.short	(.L_13 - .L_12)
.L_12:
        /*002c*/ 	.word	0x00000000
        /*0030*/ 	.short	0x0004
        /*0032*/ 	.short	0x0020
        /*0034*/ 	.byte	0x00, 0xf0, 0x11, 0x00


	//----- nvinfo : EIATTR_KPARAM_INFO
	.align		4
.L_13:
        /*0038*/ 	.byte	0x04, 0x17
        /*003a*/ 	.short	(.L_15 - .L_14)
.L_14:
        /*003c*/ 	.word	0x00000000
        /*0040*/ 	.short	0x0003
        /*0042*/ 	.short	0x0018
        /*0044*/ 	.byte	0x00, 0xf5, 0x21, 0x00


	//----- nvinfo : EIATTR_KPARAM_INFO
	.align		4
.L_15:
        /*0048*/ 	.byte	0x04, 0x17
        /*004a*/ 	.short	(.L_17 - .L_16)
.L_16:
        /*004c*/ 	.word	0x00000000
        /*0050*/ 	.short	0x0002
        /*0052*/ 	.short	0x0010
        /*0054*/ 	.byte	0x00, 0xf5, 0x21, 0x00


	//----- nvinfo : EIATTR_KPARAM_INFO
	.align		4
.L_17:
        /*0058*/ 	.byte	0x04, 0x17
        /*005a*/ 	.short	(.L_19 - .L_18)
.L_18:
        /*005c*/ 	.word	0x00000000
        /*0060*/ 	.short	0x0001
        /*0062*/ 	.short	0x0008
        /*0064*/ 	.byte	0x00, 0xf5, 0x21, 0x00


	//----- nvinfo : EIATTR_KPARAM_INFO
	.align		4
.L_19:
        /*0068*/ 	.byte	0x04, 0x17
        /*006a*/ 	.short	(.L_21 - .L_20)
.L_20:
        /*006c*/ 	.word	0x00000000
        /*0070*/ 	.short	0x0000
        /*0072*/ 	.short	0x0000
        /*0074*/ 	.byte	0x00, 0xf5, 0x21, 0x00


	//----- nvinfo : EIATTR_SPARSE_MMA_MASK
	.align		4
.L_21:
        /*0078*/ 	.byte	0x03, 0x50
        /*007a*/ 	.short	0x0000


	//----- nvinfo : EIATTR_MAXREG_COUNT
	.align		4
        /*007c*/ 	.byte	0x03, 0x1b
        /*007e*/ 	.short	0x00ff


	//----- nvinfo : EIATTR_MERCURY_ISA_VERSION
	.align		4
        /*0080*/ 	.byte	0x03, 0x5f
        /*0082*/ 	.short	0x0101


	//----- nvinfo : EIATTR_VRC_CTA_INIT_COUNT
	.align		4
        /*0084*/ 	.byte	0x02, 0x4a
	.zero		1
	.zero		1


	//----- nvinfo : EIATTR_EXIT_INSTR_OFFSETS
	.align		4
        /*0088*/ 	.byte	0x04, 0x1c
        /*008a*/ 	.short	(.L_23 - .L_22)


	//   ....[0]....
.L_22:
        /*008c*/ 	.word	0x00000070


	//   ....[1]....
        /*0090*/ 	.word	0x00001920


	//----- nvinfo : EIATTR_CBANK_PARAM_SIZE
	.align		4
.L_23:
        /*0094*/ 	.byte	0x03, 0x19
        /*0096*/ 	.short	0x002c


	//----- nvinfo : EIATTR_PARAM_CBANK
	.align		4
        /*0098*/ 	.byte	0x04, 0x0a
        /*009a*/ 	.short	(.L_25 - .L_24)
	.align		4
.L_24:
        /*009c*/ 	.word	index@(.nv.constant0._Z19triplet_loss_kernelPKfS0_S0_Pfiif)
        /*00a0*/ 	.short	0x0380
        /*00a2*/ 	.short	0x002c


	//----- nvinfo : EIATTR_SW_WAR
	.align		4
.L_25:
        /*00a4*/ 	.byte	0x04, 0x36
        /*00a6*/ 	.short	(.L_27 - .L_26)
.L_26:
        /*00a8*/ 	.word	0x00000008
.L_27:


//--------------------- .nv.callgraph             --------------------------
	.section	.nv.callgraph,"",@"SHT_CUDA_CALLGRAPH"
	.align	4
	.sectionentsize	8
	.align		4
        /*0000*/ 	.word	0x00000000
	.align		4
        /*0004*/ 	.word	0xffffffff
	.align		4
        /*0008*/ 	.word	0x00000000
	.align		4
        /*000c*/ 	.word	0xfffffffe
	.align		4
        /*0010*/ 	.word	0x00000000
	.align		4
        /*0014*/ 	.word	0xfffffffd
	.align		4
        /*0018*/ 	.word	0x00000000
	.align		4
        /*001c*/ 	.word	0xfffffffc


//--------------------- .text._Z19triplet_loss_kernelPKfS0_S0_Pfiif --------------------------
	.section	.text._Z19triplet_loss_kernelPKfS0_S0_Pfiif,"ax",@progbits
	.align	128
        .global         _Z19triplet_loss_kernelPKfS0_S0_Pfiif
        .type           _Z19triplet_loss_kernelPKfS0_S0_Pfiif,@function
        .size           _Z19triplet_loss_kernelPKfS0_S0_Pfiif,(.L_x_13 - _Z19triplet_loss_kernelPKfS0_S0_Pfiif)
        .other          _Z19triplet_loss_kernelPKfS0_S0_Pfiif,@"STO_CUDA_ENTRY STV_DEFAULT"
_Z19triplet_loss_kernelPKfS0_S0_Pfiif:
.text._Z19triplet_loss_kernelPKfS0_S0_Pfiif:
[----:B------:R-:W-:Y:S01]  /*0000*/  LDC R1, c[0x0][0x37c] ;  /* 0x0000df00ff017b82 */ /* 0x000fe20000000800 */
[----:B------:R-:W0:Y:S07]  /*0010*/  S2R R3, SR_TID.X ;  /* 0x0000000000037919 */ /* 0x000e2e0000002100 */
[----:B------:R-:W0:Y:S01]  /*0020*/  S2UR UR4, SR_CTAID.X ;  /* 0x00000000000479c3 */ /* 0x000e220000002500 */
[----:B------:R-:W1:Y:S07]  /*0030*/  LDCU UR5, c[0x0][0x3a0] ;  /* 0x00007400ff0577ac */ /* 0x000e6e0008000800 */
[----:B------:R-:W0:Y:S02]  /*0040*/  LDC R0, c[0x0][0x360] ;  /* 0x0000d800ff007b82 */ /* 0x000e240000000800 */
[----:B0-----:R-:W-:-:S05]  /*0050*/  IMAD R0, R0, UR4, R3 ;  /* 0x0000000400007c24 */ /* 0x001fca000f8e0203 */
[----:B-1----:R-:W-:-:S13]  /*0060*/  ISETP.GE.AND P0, PT, R0, UR5, PT ;  /* 0x0000000500007c0c */ /* 0x002fda000bf06270 */
[----:B------:R-:W-:Y:S05]  /*0070*/  @P0 EXIT ;  /* 0x000000000000094d */ /* 0x000fea0003800000 */
[----:B------:R-:W0:Y:S01]  /*0080*/  LDCU UR4, c[0x0][0x3a4] ;  /* 0x00007480ff0477ac */ /* 0x000e220008000800 */
[----:B------:R-:W1:Y:S01]  /*0090*/  LDC.64 R2, c[0x0][0x380] ;  /* 0x0000e000ff027b82 */ /* 0x000e620000000a00 */
[----:B------:R-:W-:Y:S01]  /*00a0*/  HFMA2 R10, -RZ, RZ, 0, 0 ;  /* 0x00000000ff0a7431 */ /* 0x000fe200000001ff */
[----:B------:R-:W2:Y:S01]  /*00b0*/  LDCU.64 UR8, c[0x0][0x358] ;  /* 0x00006b00ff0877ac */ /* 0x000ea20008000a00 */
[----:B0-----:R-:W-:Y:S02]  /*00c0*/  UISETP.GE.AND UP0, UPT, UR4, 0x1, UPT ;  /* 0x000000010400788c */ /* 0x001fe4000bf06270 */
[----:B------:R-:W-:-:S05]  /*00d0*/  IMAD R8, R0, UR4, RZ ;  /* 0x0000000400087c24 */ /* 0x000fca000f8e02ff */
[----:B------:R-:W-:Y:S01]  /*00e0*/  SHF.R.S32.HI R9, RZ, 0x1f, R8 ;  /* 0x0000001fff097819 */ /* 0x000fe20000011408 */
[----:B-1----:R-:W-:Y:S01]  /*00f0*/  IMAD.WIDE R2, R8, 0x4, R2 ;  /* 0x0000000408027825 */ /* 0x002fe200078e0202 */
[----:B--2---:R-:W-:Y:S06]  /*0100*/  BRA.U !UP0, `(.L_x_0) ;  /* 0x0000000908e87547 */ /* 0x004fec000b800000 */
[----:B------:R-:W-:Y:S01]  /*0110*/  UISETP.GE.U32.AND UP1, UPT, UR4, 0x10, UPT ;  /* 0x000000100400788c */ /* 0x000fe2000bf26070 */
[----:B------:R-:W-:Y:S01]  /*0120*/  CS2R R10, SRZ ;  /* 0x00000000000a7805 */ /* 0x000fe2000001ff00 */
[----:B------:R-:W-:-:S04]  /*0130*/  ULOP3.LUT UR5, UR4, 0xf, URZ, 0xc0, !UPT ;  /* 0x0000000f04057892 */ /* 0x000fc8000f8ec0ff */
[----:B------:R-:W-:-:S03]  /*0140*/  UISETP.NE.AND UP0, UPT, UR5, URZ, UPT ;  /* 0x000000ff0500728c */ /* 0x000fc6000bf05270 */
[----:B------:R-:W-:Y:S08]  /*0150*/  BRA.U !UP1, `(.L_x_1) ;  /* 0x0000000509487547 */ /* 0x000ff0000b800000 */
[----:B------:R-:W0:Y:S01]  /*0160*/  LDCU.128 UR12, c[0x0][0x380] ;  /* 0x00007000ff0c77ac */ /* 0x000e220008000c00 */
[C---:B------:R-:W-:Y:S02]  /*0170*/  LEA R6, P0, R8.reuse, 0x20, 0x2 ;  /* 0x0000002008067811 */ /* 0x040fe400078010ff */
[----:B------:R-:W-:Y:S01]  /*0180*/  MOV R10, RZ ;  /* 0x000000ff000a7202 */ /* 0x000fe20000000f00 */
[----:B------:R-:W-:Y:S01]  /*0190*/  ULOP3.LUT UR4, UR4, 0x7ffffff0, URZ, 0xc0, !UPT ;  /* 0x7ffffff004047892 */ /* 0x000fe2000f8ec0ff */
[----:B------:R-:W-:-:S03]  /*01a0*/  LEA.HI.X R7, R8, RZ, R9, 0x2, P0 ;  /* 0x000000ff08077211 */ /* 0x000fc600000f1409 */
[----:B------:R-:W-:Y:S02]  /*01b0*/  UIADD3 UR6, UPT, UPT, -UR4, URZ, URZ ;  /* 0x000000ff04067290 */ /* 0x000fe4000fffe1ff */
[----:B------:R-:W-:Y:S02]  /*01c0*/  MOV R11, UR4 ;  /* 0x00000004000b7c02 */ /* 0x000fe40008000f00 */
[C---:B0-----:R-:W-:Y:S02]  /*01d0*/  IADD3 R4, P1, PT, R6.reuse, UR12, RZ ;  /* 0x0000000c06047c10 */ /* 0x041fe4000ff3e0ff */
[----:B------:R-:W-:Y:S02]  /*01e0*/  IADD3 R6, P0, PT, R6, UR14, RZ ;  /* 0x0000000e06067c10 */ /* 0x000fe4000ff1e0ff */
[C---:B------:R-:W-:Y:S02]  /*01f0*/  IADD3.X R5, PT, PT, R7.reuse, UR13, RZ, P1, !PT ;  /* 0x0000000d07057c10 */ /* 0x040fe40008ffe4ff */
[----:B------:R-:W-:-:S09]  /*0200*/  IADD3.X R7, PT, PT, R7, UR15, RZ, P0, !PT ;  /* 0x0000000f07077c10 */ /* 0x000fd200087fe4ff */
.L_x_2:
[----:B------:R-:W2:Y:S04]  /*0210*/  LDG.E R14, desc[UR8][R4.64+-0x20] ;  /* 0xffffe008040e7981 */ /* 0x000ea8000c1e1900 */
[----:B------:R-:W2:Y:S04]  /*0220*/  LDG.E R15, desc[UR8][R6.64+-0x20] ;  /* 0xffffe008060f7981 */ /* 0x000ea8000c1e1900 */
[----:B------:R-:W3:Y:S04]  /*0230*/  LDG.E R26, desc[UR8][R4.64+-0x1c] ;  /* 0xffffe408041a7981 */ /* 0x000ee8000c1e1900 */
[----:B------:R-:W3:Y:S04]  /*0240*/  LDG.E R27, desc[UR8][R6.64+-0x1c] ;  /* 0xffffe408061b7981 */ /* 0x000ee8000c1e1900 */
[----:B------:R-:W4:Y:S04]  /*0250*/  LDG.E R16, desc[UR8][R4.64+-0x18] ;  /* 0xffffe80804107981 */ /* 0x000f28000c1e1900 */
[----:B------:R-:W4:Y:S04]  /*0260*/  LDG.E R19, desc[UR8][R6.64+-0x18] ;  /* 0xffffe80806137981 */ /* 0x000f28000c1e1900 */
[----:B------:R-:W5:Y:S04]  /*0270*/  LDG.E R22, desc[UR8][R4.64+-0x14] ;  /* 0xffffec0804167981 */ /* 0x000f68000c1e1900 */
[----:B------:R-:W5:Y:S04]  /*0280*/  LDG.E R25, desc[UR8][R6.64+-0x14] ;  /* 0xffffec0806197981 */ /* 0x000f68000c1e1900 */
[----:B------:R-:W5:Y:S04]  /*0290*/  LDG.E R18, desc[UR8][R4.64+-0x10] ;  /* 0xfffff00804127981 */ /* 0x000f68000c1e1900 */
[----:B------:R-:W5:Y:S04]  /*02a0*/  LDG.E R21, desc[UR8][R6.64+-0x10] ;  /* 0xfffff00806157981 */ /* 0x000f68000c1e1900 */
[----:B------:R-:W5:Y:S04]  /*02b0*/  LDG.E R20, desc[UR8][R4.64+-0xc] ;  /* 0xfffff40804147981 */ /* 0x000f68000c1e1900 */
[----:B------:R-:W5:Y:S04]  /*02c0*/  LDG.E R23, desc[UR8][R6.64+-0xc] ;  /* 0xfffff40806177981 */ /* 0x000f68000c1e1900 */
[----:B------:R-:W5:Y:S04]  /*02d0*/  LDG.E R12, desc[UR8][R4.64+-0x8] ;  /* 0xfffff808040c7981 */ /* 0x000f68000c1e1900 */
[----:B------:R-:W5:Y:S01]  /*02e0*/  LDG.E R13, desc[UR8][R6.64+-0x8] ;  /* 0xfffff808060d7981 */ /* 0x000f62000c1e1900 */
[----:B--2---:R-:W-:-:S03]  /*02f0*/  FADD R17, R14, -R15 ;  /* 0x8000000f0e117221 */ /* 0x004fc60000000000 */
[----:B------:R-:W2:Y:S04]  /*0300*/  LDG.E R14, desc[UR8][R4.64+-0x4] ;  /* 0xfffffc08040e7981 */ /* 0x000ea8000c1e1900 */
[----:B------:R-:W2:Y:S01]  /*0310*/  LDG.E R15, desc[UR8][R6.64+-0x4] ;  /* 0xfffffc08060f7981 */ /* 0x000ea2000c1e1900 */
[----:B------:R-:W-:Y:S01]  /*0320*/  FFMA R24, R17, R17, R10 ;  /* 0x0000001111187223 */ /* 0x000fe2000000000a */
[----:B---3--:R-:W-:Y:S02]  /*0330*/  FADD R27, R26, -R27 ;  /* 0x8000001b1a1b7221 */ /* 0x008fe40000000000 */
[----:B------:R-:W3:Y:S04]  /*0340*/  LDG.E R10, desc[UR8][R4.64] ;  /* 0x00000008040a7981 */ /* 0x000ee8000c1e1900 */
[----:B------:R-:W3:Y:S01]  /*0350*/  LDG.E R17, desc[UR8][R6.64] ;  /* 0x0000000806117981 */ /* 0x000ee2000c1e1900 */
[----:B------:R-:W-:Y:S01]  /*0360*/  FFMA R24, R27, R27, R24 ;  /* 0x0000001b1b187223 */ /* 0x000fe20000000018 */
[----:B----4-:R-:W-:-:S02]  /*0370*/  FADD R19, R16, -R19 ;  /* 0x8000001310137221 */ /* 0x010fc40000000000 */
[----:B------:R-:W4:Y:S02]  /*0380*/  LDG.E R16, desc[UR8][R4.64+0x4] ;  /* 0x0000040804107981 */ /* 0x000f24000c1e1900 */
[----:B------:R-:W-:Y:S02]  /*0390*/  FFMA R24, R19, R19, R24 ;  /* 0x0000001313187223 */ /* 0x000fe40000000018 */
[----:B------:R-:W4:Y:S01]  /*03a0*/  LDG.E R19, desc[UR8][R6.64+0x4] ;  /* 0x0000040806137981 */ /* 0x000f22000c1e1900 */
[----:B-----5:R-:W-:-:S03]  /*03b0*/  FADD R25, R22, -R25 ;  /* 0x8000001916197221 */ /* 0x020fc60000000000 */
[----:B------:R-:W5:Y:S01]  /*03c0*/  LDG.E R22, desc[UR8][R6.64+0x14] ;  /* 0x0000140806167981 */ /* 0x000f62000c1e1900 */
[----:B------:R-:W-:Y:S01]  /*03d0*/  FFMA R24, R25, R25, R24 ;  /* 0x0000001919187223 */ /* 0x000fe20000000018 */
[----:B------:R-:W-:Y:S02]  /*03e0*/  FADD R25, R18, -R21 ;  /* 0x8000001512197221 */ /* 0x000fe40000000000 */
[----:B------:R-:W5:Y:S02]  /*03f0*/  LDG.E R21, desc[UR8][R4.64+0x8] ;  /* 0x0000080804157981 */ /* 0x000f64000c1e1900 */
[----:B------:R-:W-:Y:S02]  /*0400*/  FFMA R24, R25, R25, R24 ;  /* 0x0000001919187223 */ /* 0x000fe40000000018 */
[----:B------:R-:W5:Y:S01]  /*0410*/  LDG.E R18, desc[UR8][R6.64+0x8] ;  /* 0x0000080806127981 */ /* 0x000f62000c1e1900 */
[----:B------:R-:W-:-:S03]  /*0420*/  FADD R25, R20, -R23 ;  /* 0x8000001714197221 */ /* 0x000fc60000000000 */
[----:B------:R-:W5:Y:S01]  /*0430*/  LDG.E R23, desc[UR8][R4.64+0xc] ;  /* 0x00000c0804177981 */ /* 0x000f62000c1e1900 */
[----:B------:R-:W-:-:S03]  /*0440*/  FFMA R24, R25, R25, R24 ;  /* 0x0000001919187223 */ /* 0x000fc60000000018 */
[----:B------:R-:W5:Y:S01]  /*0450*/  LDG.E R20, desc[UR8][R6.64+0xc] ;  /* 0x00000c0806147981 */ /* 0x000f62000c1e1900 */
[----:B------:R-:W-:-:S03]  /*0460*/  FADD R25, R12, -R13 ;  /* 0x8000000d0c197221 */ /* 0x000fc60000000000 */
[----:B------:R-:W5:Y:S04]  /*0470*/  LDG.E R12, desc[UR8][R4.64+0x10] ;  /* 0x00001008040c7981 */ /* 0x000f68000c1e1900 */
[----:B------:R-:W5:Y:S01]  /*0480*/  LDG.E R13, desc[UR8][R6.64+0x10] ;  /* 0x00001008060d7981 */ /* 0x000f62000c1e1900 */
[----:B------:R-:W-:-:S03]  /*0490*/  FFMA R24, R25, R25, R24 ;  /* 0x0000001919187223 */ /* 0x000fc60000000018 */
[----:B------:R-:W5:Y:S01]  /*04a0*/  LDG.E R25, desc[UR8][R4.64+0x14] ;  /* 0x0000140804197981 */ /* 0x000f62000c1e1900 */
[----:B--2---:R-:W-:-:S03]  /*04b0*/  FADD R27, R14, -R15 ;  /* 0x8000000f0e1b7221 */ /* 0x004fc60000000000 */
[----:B------:R-:W2:Y:S01]  /*04c0*/  LDG.E R15, desc[UR8][R4.64+0x18] ;  /* 0x00001808040f7981 */ /* 0x000ea2000c1e1900 */
[----:B------:R-:W-:-:S03]  /*04d0*/  FFMA R24, R27, R27, R24 ;  /* 0x0000001b1b187223 */ /* 0x000fc60000000018 */
[----:B------:R-:W2:Y:S01]  /*04e0*/  LDG.E R14, desc[UR8][R6.64+0x18] ;  /* 0x00001808060e7981 */ /* 0x000ea2000c1e1900 */
[----:B---3--:R-:W-:-:S03]  /*04f0*/  FADD R27, R10, -R17 ;  /* 0x800000110a1b7221 */ /* 0x008fc60000000000 */
[----:B------:R0:W3:Y:S04]  /*0500*/  LDG.E R10, desc[UR8][R4.64+0x1c] ;  /* 0x00001c08040a7981 */ /* 0x0000e8000c1e1900 */
[----:B------:R1:W3:Y:S01]  /*0510*/  LDG.E R17, desc[UR8][R6.64+0x1c] ;  /* 0x00001c0806117981 */ /* 0x0002e2000c1e1900 */
[----:B------:R-:W-:Y:S01]  /*0520*/  FFMA R24, R27, R27, R24 ;  /* 0x0000001b1b187223 */ /* 0x000fe20000000018 */
[----:B----4-:R-:W-:-:S04]  /*0530*/  FADD R19, R16, -R19 ;  /* 0x8000001310137221 */ /* 0x010fc80000000000 */
[----:B------:R-:W-:Y:S01]  /*0540*/  FFMA R24, R19, R19, R24 ;  /* 0x0000001313187223 */ /* 0x000fe20000000018 */
[----:B------:R-:W-:Y:S01]  /*0550*/  UIADD3 UR6, UPT, UPT, UR6, 0x10, URZ ;  /* 0x0000001006067890 */ /* 0x000fe2000fffe0ff */
[----:B-----5:R-:W-:-:S04]  /*0560*/  FADD R21, R21, -R18 ;  /* 0x8000001215157221 */ /* 0x020fc80000000000 */
[----:B------:R-:W-:Y:S01]  /*0570*/  FFMA R24, R21, R21, R24 ;  /* 0x0000001515187223 */ /* 0x000fe20000000018 */
[----:B------:R-:W-:-:S04]  /*0580*/  FADD R23, R23, -R20 ;  /* 0x8000001417177221 */ /* 0x000fc80000000000 */
[----:B------:R-:W-:Y:S01]  /*0590*/  FFMA R24, R23, R23, R24 ;  /* 0x0000001717187223 */ /* 0x000fe20000000018 */
[----:B------:R-:W-:Y:S01]  /*05a0*/  FADD R13, R12, -R13 ;  /* 0x8000000d0c0d7221 */ /* 0x000fe20000000000 */
[----:B------:R-:W-:-:S03]  /*05b0*/  UISETP.NE.AND UP1, UPT, UR6, URZ, UPT ;  /* 0x000000ff0600728c */ /* 0x000fc6000bf25270 */
[----:B------:R-:W-:Y:S01]  /*05c0*/  FFMA R24, R13, R13, R24 ;  /* 0x0000000d0d187223 */ /* 0x000fe20000000018 */
[----:B------:R-:W-:-:S04]  /*05d0*/  FADD R25, R25, -R22 ;  /* 0x8000001619197221 */ /* 0x000fc80000000000 */
[----:B------:R-:W-:Y:S01]  /*05e0*/  FFMA R24, R25, R25, R24 ;  /* 0x0000001919187223 */ /* 0x000fe20000000018 */
[----:B0-----:R-:W-:Y:S02]  /*05f0*/  IADD3 R4, P0, PT, R4, 0x40, RZ ;  /* 0x0000004004047810 */ /* 0x001fe40007f1e0ff */
[----:B-1----:R-:W-:Y:S02]  /*0600*/  IADD3 R6, P1, PT, R6, 0x40, RZ ;  /* 0x0000004006067810 */ /* 0x002fe40007f3e0ff */
[----:B------:R-:W-:Y:S02]  /*0610*/  IADD3.X R5, PT, PT, RZ, R5, RZ, P0, !PT ;  /* 0x00000005ff057210 */ /* 0x000fe400007fe4ff */
[----:B------:R-:W-:Y:S01]  /*0620*/  IADD3.X R7, PT, PT, RZ, R7, RZ, P1, !PT ;  /* 0x00000007ff077210 */ /* 0x000fe20000ffe4ff */
[----:B--2---:R-:W-:-:S04]  /*0630*/  FADD R15, R15, -R14 ;  /* 0x8000000e0f0f7221 */ /* 0x004fc80000000000 */
[----:B------:R-:W-:Y:S01]  /*0640*/  FFMA R24, R15, R15, R24 ;  /* 0x0000000f0f187223 */ /* 0x000fe20000000018 */
[----:B---3--:R-:W-:-:S04]  /*0650*/  FADD R17, R10, -R17 ;  /* 0x800000110a117221 */ /* 0x008fc80000000000 */
[----:B------:R-:W-:Y:S01]  /*0660*/  FFMA R10, R17, R17, R24 ;  /* 0x00000011110a7223 */ /* 0x000fe20000000018 */
[----:B------:R-:W-:Y:S06]  /*0670*/  BRA.U UP1, `(.L_x_2) ;  /* 0xfffffff901e47547 */ /* 0x000fec000b83ffff */
.L_x_1:
[----:B------:R-:W-:Y:S05]  /*0680*/  BRA.U !UP0, `(.L_x_0) ;  /* 0x0000000508887547 */ /* 0x000fea000b800000 */
[----:B------:R-:W0:Y:S01]  /*0690*/  LDCU UR4, c[0x0][0x3a4] ;  /* 0x00007480ff0477ac */ /* 0x000e220008000800 */
[----:B------:R-:W-:Y:S02]  /*06a0*/  UISETP.GE.U32.AND UP0, UPT, UR5, 0x8, UPT ;  /* 0x000000080500788c */ /* 0x000fe4000bf06070 */
[----:B0-----:R-:W-:-:S04]  /*06b0*/  ULOP3.LUT UR6, UR4, 0x7, URZ, 0xc0, !UPT ;  /* 0x0000000704067892 */ /* 0x001fc8000f8ec0ff */
[----:B------:R-:W-:-:S03]  /*06c0*/  UISETP.NE.AND UP1, UPT, UR6, URZ, UPT ;  /* 0x000000ff0600728c */ /* 0x000fc6000bf25270 */
[----:B------:R-:W-:Y:S08]  /*06d0*/  BRA.U !UP0, `(.L_x_3) ;  /* 0x00000001089c7547 */ /* 0x000ff0000b800000 */
[----:B------:R-:W0:Y:S01]  /*06e0*/  LDCU.64 UR10, c[0x0][0x388] ;  /* 0x00007100ff0a77ac */ /* 0x000e220008000a00 */
[----:B------:R-:W-:Y:S01]  /*06f0*/  IADD3 R7, P0, PT, R8, R11, RZ ;  /* 0x0000000b08077210 */ /* 0x000fe20007f1e0ff */
[----:B------:R-:W-:-:S03]  /*0700*/  IMAD.WIDE.U32 R4, R11, 0x4, R2 ;  /* 0x000000040b047825 */ /* 0x000fc600078e0002 */
[----:B------:R-:W-:Y:S02]  /*0710*/  IADD3.X R12, PT, PT, RZ, R9, RZ, P0, !PT ;  /* 0x00000009ff0c7210 */ /* 0x000fe400007fe4ff */
[----:B------:R-:W2:Y:S04]  /*0720*/  LDG.E R24, desc[UR8][R4.64] ;  /* 0x0000000804187981 */ /* 0x000ea8000c1e1900 */
[----:B------:R-:W3:Y:S04]  /*0730*/  LDG.E R26, desc[UR8][R4.64+0x4] ;  /* 0x00000408041a7981 */ /* 0x000ee8000c1e1900 */
[----:B------:R-:W4:Y:S01]  /*0740*/  LDG.E R21, desc[UR8][R4.64+0x8] ;  /* 0x0000080804157981 */ /* 0x000f22000c1e1900 */
[----:B0-----:R-:W-:-:S03]  /*0750*/  LEA R6, P0, R7, UR10, 0x2 ;  /* 0x0000000a07067c11 */ /* 0x001fc6000f8010ff */
[----:B------:R-:W5:Y:S01]  /*0760*/  LDG.E R19, desc[UR8][R4.64+0xc] ;  /* 0x00000c0804137981 */ /* 0x000f62000c1e1900 */
[----:B------:R-:W-:-:S03]  /*0770*/  LEA.HI.X R7, R7, UR11, R12, 0x2, P0 ;  /* 0x0000000b07077c11 */ /* 0x000fc600080f140c */
[----:B------:R-:W5:Y:S04]  /*0780*/  LDG.E R17, desc[UR8][R4.64+0x10] ;  /* 0x0000100804117981 */ /* 0x000f68000c1e1900 */
[----:B------:R-:W2:Y:S04]  /*0790*/  LDG.E R25, desc[UR8][R6.64] ;  /* 0x0000000806197981 */ /* 0x000ea8000c1e1900 */
[----:B------:R-:W3:Y:S04]  /*07a0*/  LDG.E R27, desc[UR8][R6.64+0x4] ;  /* 0x00000408061b7981 */ /* 0x000ee8000c1e1900 */
        /* <DEDUP_REMOVED lines=9> */
[----:B------:R-:W-:Y:S01]  /*0840*/  IADD3 R11, PT, PT, R11, 0x8, RZ ;  /* 0x000000080b0b7810 */ /* 0x000fe20007ffe0ff */
[----:B--2---:R-:W-:-:S04]  /*0850*/  FADD R25, R24, -R25 ;  /* 0x8000001918197221 */ /* 0x004fc80000000000 */
[----:B------:R-:W-:Y:S01]  /*0860*/  FFMA R10, R25, R25, R10 ;  /* 0x00000019190a7223 */ /* 0x000fe2000000000a */
[----:B---3--:R-:W-:Y:S01]  /*0870*/  FADD R27, R26, -R27 ;  /* 0x8000001b1a1b7221 */ /* 0x008fe20000000000 */
[----:B----4-:R-:W-:-:S03]  /*0880*/  FADD R21, R21, -R20 ;  /* 0x8000001415157221 */ /* 0x010fc60000000000 */
[----:B------:R-:W-:Y:S01]  /*0890*/  FFMA R10, R27, R27, R10 ;  /* 0x0000001b1b0a7223 */ /* 0x000fe2000000000a */
[----:B-----5:R-:W-:-:S03]  /*08a0*/  FADD R19, R19, -R18 ;  /* 0x8000001213137221 */ /* 0x020fc60000000000 */
[----:B------:R-:W-:Y:S01]  /*08b0*/  FFMA R10, R21, R21, R10 ;  /* 0x00000015150a7223 */ /* 0x000fe2000000000a */
[----:B------:R-:W-:-:S03]  /*08c0*/  FADD R17, R17, -R16 ;  /* 0x8000001011117221 */ /* 0x000fc60000000000 */
[----:B------:R-:W-:-:S04]  /*08d0*/  FFMA R10, R19, R19, R10 ;  /* 0x00000013130a7223 */ /* 0x000fc8000000000a */
[----:B------:R-:W-:Y:S01]  /*08e0*/  FFMA R10, R17, R17, R10 ;  /* 0x00000011110a7223 */ /* 0x000fe2000000000a */
[----:B------:R-:W-:-:S04]  /*08f0*/  FADD R15, R15, -R14 ;  /* 0x8000000e0f0f7221 */ /* 0x000fc80000000000 */
[----:B------:R-:W-:Y:S01]  /*0900*/  FFMA R10, R15, R15, R10 ;  /* 0x0000000f0f0a7223 */ /* 0x000fe2000000000a */
[----:B------:R-:W-:-:S04]  /*0910*/  FADD R13, R13, -R12 ;  /* 0x8000000c0d0d7221 */ /* 0x000fc80000000000 */
[----:B------:R-:W-:Y:S01]  /*0920*/  FFMA R10, R13, R13, R10 ;  /* 0x0000000d0d0a7223 */ /* 0x000fe2000000000a */
[----:B------:R-:W-:-:S04]  /*0930*/  FADD R23, R22, -R23 ;  /* 0x8000001716177221 */ /* 0x000fc80000000000 */
[----:B------:R-:W-:-:S07]  /*0940*/  FFMA R10, R23, R23, R10 ;  /* 0x00000017170a7223 */ /* 0x000fce000000000a */
.L_x_3:
[----:B------:R-:W-:Y:S05]  /*0950*/  BRA.U !UP1, `(.L_x_0) ;  /* 0x0000000109d47547 */ /* 0x000fea000b800000 */
[----:B------:R-:W-:Y:S02]  /*0960*/  UISETP.GE.U32.AND UP0, UPT, UR6, 0x4, UPT ;  /* 0x000000040600788c */ /* 0x000fe4000bf06070 */
[----:B------:R-:W-:-:S04]  /*0970*/  ULOP3.LUT UR4, UR4, 0x3, URZ, 0xc0, !UPT ;  /* 0x0000000304047892 */ /* 0x000fc8000f8ec0ff */
        /* <DEDUP_REMOVED lines=9> */
[----:B0-----:R-:W-:-:S04]  /*0a10*/  LEA R6, P0, R7, UR6, 0x2 ;  /* 0x0000000607067c11 */ /* 0x001fc8000f8010ff */
[----:B------:R-:W-:Y:S02]  /*0a20*/  LEA.HI.X R7, R7, UR7, R12, 0x2, P0 ;  /* 0x0000000707077c11 */ /* 0x000fe400080f140c */
[----:B------:R-:W5:Y:S04]  /*0a30*/  LDG.E R12, desc[UR8][R4.64] ;  /* 0x00000008040c7981 */ /* 0x000f68000c1e1900 */
[----:B------:R-:W5:Y:S04]  /*0a40*/  LDG.E R13, desc[UR8][R6.64] ;  /* 0x00000008060d7981 */ /* 0x000f68000c1e1900 */
[----:B------:R-:W2:Y:S04]  /*0a50*/  LDG.E R15, desc[UR8][R6.64+0x4] ;  /* 0x00000408060f7981 */ /* 0x000ea8000c1e1900 */
[----:B------:R-:W3:Y:S04]  /*0a60*/  LDG.E R17, desc[UR8][R6.64+0x8] ;  /* 0x0000080806117981 */ /* 0x000ee8000c1e1900 */
[----:B------:R-:W4:Y:S01]  /*0a70*/  LDG.E R19, desc[UR8][R6.64+0xc] ;  /* 0x00000c0806137981 */ /* 0x000f22000c1e1900 */
[----:B------:R-:W-:Y:S01]  /*0a80*/  IADD3 R11, PT, PT, R11, 0x4, RZ ;  /* 0x000000040b0b7810 */ /* 0x000fe20007ffe0ff */
[----:B-----5:R-:W-:-:S04]  /*0a90*/  FADD R13, R12, -R13 ;  /* 0x8000000d0c0d7221 */ /* 0x020fc80000000000 */
[----:B------:R-:W-:Y:S01]  /*0aa0*/  FFMA R10, R13, R13, R10 ;  /* 0x0000000d0d0a7223 */ /* 0x000fe2000000000a */
[----:B--2---:R-:W-:Y:S01]  /*0ab0*/  FADD R15, R14, -R15 ;  /* 0x8000000f0e0f7221 */ /* 0x004fe20000000000 */
[----:B---3--:R-:W-:-:S03]  /*0ac0*/  FADD R17, R16, -R17 ;  /* 0x8000001110117221 */ /* 0x008fc60000000000 */
[----:B------:R-:W-:Y:S01]  /*0ad0*/  FFMA R10, R15, R15, R10 ;  /* 0x0000000f0f0a7223 */ /* 0x000fe2000000000a */
[----:B----4-:R-:W-:-:S03]  /*0ae0*/  FADD R19, R18, -R19 ;  /* 0x8000001312137221 */ /* 0x010fc60000000000 */
[----:B------:R-:W-:-:S04]  /*0af0*/  FFMA R10, R17, R17, R10 ;  /* 0x00000011110a7223 */ /* 0x000fc8000000000a */
[----:B------:R-:W-:-:S07]  /*0b00*/  FFMA R10, R19, R19, R10 ;  /* 0x00000013130a7223 */ /* 0x000fce000000000a */
.L_x_4:
[----:B------:R-:W-:Y:S05]  /*0b10*/  BRA.U !UP1, `(.L_x_0) ;  /* 0x0000000109647547 */ /* 0x000fea000b800000 */
[----:B------:R-:W0:Y:S01]  /*0b20*/  LDCU.128 UR12, c[0x0][0x380] ;  /* 0x00007000ff0c77ac */ /* 0x000e220008000c00 */
[C---:B------:R-:W-:Y:S02]  /*0b30*/  SHF.L.U64.HI R5, R8.reuse, 0x2, R9 ;  /* 0x0000000208057819 */ /* 0x040fe40000010209 */
[C---:B------:R-:W-:Y:S01]  /*0b40*/  SHF.L.U32 R4, R8.reuse, 0x2, RZ ;  /* 0x0000000208047819 */ /* 0x040fe200000006ff */
[----:B------:R-:W-:Y:S01]  /*0b50*/  UIADD3 UR4, UPT, UPT, -UR4, URZ, URZ ;  /* 0x000000ff04047290 */ /* 0x000fe2000fffe1ff */
[----:B------:R-:W-:-:S03]  /*0b60*/  IADD3 R15, P0, PT, R8, R11, RZ ;  /* 0x0000000b080f7210 */ /* 0x000fc60007f1e0ff */
[----:B------:R-:W-:-:S03]  /*0b70*/  IMAD.WIDE.U32 R4, R11, 0x4, R4 ;  /* 0x000000040b047825 */ /* 0x000fc600078e0004 */
[----:B0-----:R-:W-:Y:S02]  /*0b80*/  IADD3 R12, P2, PT, R4, UR12, RZ ;  /* 0x0000000c040c7c10 */ /* 0x001fe4000ff5e0ff */
[----:B------:R-:W-:Y:S02]  /*0b90*/  LEA R6, P1, R15, UR14, 0x2 ;  /* 0x0000000e0f067c11 */ /* 0x000fe4000f8210ff */
[----:B------:R-:W-:Y:S02]  /*0ba0*/  IADD3.X R4, PT, PT, RZ, R9, RZ, P0, !PT ;  /* 0x00000009ff047210 */ /* 0x000fe400007fe4ff */
[----:B------:R-:W-:Y:S02]  /*0bb0*/  IADD3.X R13, PT, PT, R5, UR13, RZ, P2, !PT ;  /* 0x0000000d050d7c10 */ /* 0x000fe400097fe4ff */
[----:B------:R-:W-:-:S07]  /*0bc0*/  LEA.HI.X R15, R15, UR15, R4, 0x2, P1 ;  /* 0x0000000f0f0f7c11 */ /* 0x000fce00088f1404 */
.L_x_5:
[----:B------:R-:W-:Y:S02]  /*0bd0*/  MOV R4, R12 ;  /* 0x0000000c00047202 */ /* 0x000fe40000000f00 */
[----:B------:R-:W-:Y:S02]  /*0be0*/  MOV R7, R15 ;  /* 0x0000000f00077202 */ /* 0x000fe40000000f00 */
[----:B------:R-:W-:-:S04]  /*0bf0*/  MOV R5, R13 ;  /* 0x0000000d00057202 */ /* 0x000fc80000000f00 */
[----:B------:R0:W2:Y:S04]  /*0c00*/  LDG.E R7, desc[UR8][R6.64] ;  /* 0x0000000806077981 */ /* 0x0000a8000c1e1900 */
[----:B------:R-:W2:Y:S01]  /*0c10*/  LDG.E R4, desc[UR8][R4.64] ;  /* 0x0000000804047981 */ /* 0x000ea2000c1e1900 */
[----:B------:R-:W-:-:S04]  /*0c20*/  UIADD3 UR4, UPT, UPT, UR4, 0x1, URZ ;  /* 0x0000000104047890 */ /* 0x000fc8000fffe0ff */
[----:B------:R-:W-:Y:S01]  /*0c30*/  UISETP.NE.AND UP0, UPT, UR4, URZ, UPT ;  /* 0x000000ff0400728c */ /* 0x000fe2000bf05270 */
[----:B0-----:R-:W-:Y:S02]  /*0c40*/  IADD3 R6, P0, PT, R6, 0x4, RZ ;  /* 0x0000000406067810 */ /* 0x001fe40007f1e0ff */
[----:B------:R-:W-:Y:S02]  /*0c50*/  IADD3 R12, P1, PT, R12, 0x4, RZ ;  /* 0x000000040c0c7810 */ /* 0x000fe40007f3e0ff */
[----:B------:R-:W-:Y:S02]  /*0c60*/  IADD3.X R15, PT, PT, RZ, R15, RZ, P0, !PT ;  /* 0x0000000fff0f7210 */ /* 0x000fe400007fe4ff */
[----:B------:R-:W-:Y:S01]  /*0c70*/  IADD3.X R13, PT, PT, RZ, R13, RZ, P1, !PT ;  /* 0x0000000dff0d7210 */ /* 0x000fe20000ffe4ff */
[----:B--2---:R-:W-:-:S04]  /*0c80*/  FADD R11, R4, -R7 ;  /* 0x80000007040b7221 */ /* 0x004fc80000000000 */
[----:B------:R-:W-:Y:S01]  /*0c90*/  FFMA R10, R11, R11, R10 ;  /* 0x0000000b0b0a7223 */ /* 0x000fe2000000000a */
[----:B------:R-:W-:Y:S06]  /*0ca0*/  BRA.U UP0, `(.L_x_5) ;  /* 0xfffffffd00c87547 */ /* 0x000fec000b83ffff */
.L_x_0:
[----:B------:R-:W0:Y:S01]  /*0cb0*/  LDCU UR4, c[0x0][0x3a4] ;  /* 0x00007480ff0477ac */ /* 0x000e220008000800 */
[----:B------:R-:W-:Y:S01]  /*0cc0*/  MOV R15, RZ ;  /* 0x000000ff000f7202 */ /* 0x000fe20000000f00 */
[----:B0-----:R-:W-:-:S09]  /*0cd0*/  UISETP.GE.AND UP0, UPT, UR4, 0x1, UPT ;  /* 0x000000010400788c */ /* 0x001fd2000bf06270 */
[----:B------:R-:W-:Y:S05]  /*0ce0*/  BRA.U !UP0, `(.L_x_6) ;  /* 0x0000000908f07547 */ /* 0x000fea000b800000 */
[----:B------:R-:W-:Y:S01]  /*0cf0*/  UISETP.GE.U32.AND UP1, UPT, UR4, 0x10, UPT ;  /* 0x000000100400788c */ /* 0x000fe2000bf26070 */
[----:B------:R-:W-:Y:S01]  /*0d00*/  HFMA2 R15, -RZ, RZ, 0, 0 ;  /* 0x00000000ff0f7431 */ /* 0x000fe200000001ff */
[----:B------:R-:W-:Y:S01]  /*0d10*/  ULOP3.LUT UR10, UR4, 0xf, URZ, 0xc0, !UPT ;  /* 0x0000000f040a7892 */ /* 0x000fe2000f8ec0ff */
[----:B------:R-:W-:-:S03]  /*0d20*/  MOV R11, RZ ;  /* 0x000000ff000b7202 */ /* 0x000fc60000000f00 */
[----:B------:R-:W-:-:S03]  /*0d30*/  UISETP.NE.AND UP0, UPT, UR10, URZ, UPT ;  /* 0x000000ff0a00728c */ /* 0x000fc6000bf05270 */
[----:B------:R-:W-:Y:S08]  /*0d40*/  BRA.U !UP1, `(.L_x_7) ;  /* 0x00000005094c7547 */ /* 0x000ff0000b800000 */
[----:B------:R-:W0:Y:S01]  /*0d50*/  LDCU.64 UR12, c[0x0][0x380] ;  /* 0x00007000ff0c77ac */ /* 0x000e220008000a00 */
[C---:B------:R-:W-:Y:S02]  /*0d60*/  LEA R6, P0, R8.reuse, 0x20, 0x2 ;  /* 0x0000002008067811 */ /* 0x040fe400078010ff */
[----:B------:R-:W-:Y:S01]  /*0d70*/  MOV R15, RZ ;  /* 0x000000ff000f7202 */ /* 0x000fe20000000f00 */
[----:B------:R-:W1:Y:S01]  /*0d80*/  LDCU.64 UR6, c[0x0][0x390] ;  /* 0x00007200ff0677ac */ /* 0x000e620008000a00 */
[----:B------:R-:W-:Y:S01]  /*0d90*/  LEA.HI.X R7, R8, RZ, R9, 0x2, P0 ;  /* 0x000000ff08077211 */ /* 0x000fe200000f1409 */
[----:B------:R-:W-:-:S04]  /*0da0*/  ULOP3.LUT UR11, UR4, 0x7ffffff0, URZ, 0xc0, !UPT ;  /* 0x7ffffff0040b7892 */ /* 0x000fc8000f8ec0ff */
[----:B------:R-:W-:Y:S02]  /*0db0*/  UIADD3 UR5, UPT, UPT, -UR11, URZ, URZ ;  /* 0x000000ff0b057290 */ /* 0x000fe4000fffe1ff */
[----:B------:R-:W-:Y:S02]  /*0dc0*/  MOV R11, UR11 ;  /* 0x0000000b000b7c02 */ /* 0x000fe40008000f00 */
[C---:B0-----:R-:W-:Y:S02]  /*0dd0*/  IADD3 R4, P1, PT, R6.reuse, UR12, RZ ;  /* 0x0000000c06047c10 */ /* 0x041fe4000ff3e0ff */
[----:B-1----:R-:W-:Y:S02]  /*0de0*/  IADD3 R6, P0, PT, R6, UR6, RZ ;  /* 0x0000000606067c10 */ /* 0x002fe4000ff1e0ff */
[C---:B------:R-:W-:Y:S02]  /*0df0*/  IADD3.X R5, PT, PT, R7.reuse, UR13, RZ, P1, !PT ;  /* 0x0000000d07057c10 */ /* 0x040fe40008ffe4ff */
[----:B------:R-:W-:-:S09]  /*0e00*/  IADD3.X R7, PT, PT, R7, UR7, RZ, P0, !PT ;  /* 0x0000000707077c10 */ /* 0x000fd200087fe4ff */
.L_x_8:
        /* <DEDUP_REMOVED lines=19> */
[----:B------:R-:W-:-:S03]  /*0f40*/  FFMA R26, R17, R17, R16 ;  /* 0x00000011111a7223 */ /* 0x000fc60000000010 */
[----:B------:R-:W3:Y:S04]  /*0f50*/  LDG.E R16, desc[UR8][R4.64] ;  /* 0x0000000804107981 */ /* 0x000ee8000c1e1900 */
[----:B------:R-:W3:Y:S01]  /*0f60*/  LDG.E R17, desc[UR8][R6.64] ;  /* 0x0000000806117981 */ /* 0x000ee2000c1e1900 */
[----:B----4-:R-:W-:Y:S01]  /*0f70*/  FADD R21, R24, -R21 ;  /* 0x8000001518157221 */ /* 0x010fe20000000000 */
[----:B-----5:R-:W-:Y:S02]  /*0f80*/  FADD R25, R25, -R20 ;  /* 0x8000001419197221 */ /* 0x020fe40000000000 */
[----:B------:R-:W4:Y:S01]  /*0f90*/  LDG.E R20, desc[UR8][R4.64+0x4] ;  /* 0x0000040804147981 */ /* 0x000f22000c1e1900 */
[----:B------:R-:W-:-:S03]  /*0fa0*/  FFMA R26, R21, R21, R26 ;  /* 0x00000015151a7223 */ /* 0x000fc6000000001a */
[----:B------:R-:W4:Y:S01]  /*0fb0*/  LDG.E R21, desc[UR8][R6.64+0x4] ;  /* 0x0000040806157981 */ /* 0x000f22000c1e1900 */
        /* <DEDUP_REMOVED lines=8> */
[----:B------:R-:W5:Y:S04]  /*1040*/  LDG.E R18, desc[UR8][R6.64+0xc] ;  /* 0x00000c0806127981 */ /* 0x000f68000c1e1900 */
[----:B------:R-:W5:Y:S01]  /*1050*/  LDG.E R24, desc[UR8][R4.64+0x1c] ;  /* 0x00001c0804187981 */ /* 0x000f62000c1e1900 */
[----:B--2---:R-:W-:-:S03]  /*1060*/  FADD R25, R12, -R13 ;  /* 0x8000000d0c197221 */ /* 0x004fc60000000000 */
[----:B------:R-:W2:Y:S01]  /*1070*/  LDG.E R12, desc[UR8][R4.64+0x10] ;  /* 0x00001008040c7981 */ /* 0x000ea2000c1e1900 */
[----:B------:R-:W-:-:S03]  /*1080*/  FFMA R26, R25, R25, R26 ;  /* 0x00000019191a7223 */ /* 0x000fc6000000001a */
[----:B------:R-:W2:Y:S01]  /*1090*/  LDG.E R13, desc[UR8][R6.64+0x10] ;  /* 0x00001008060d7981 */ /* 0x000ea2000c1e1900 */
[----:B---3--:R-:W-:-:S03]  /*10a0*/  FADD R25, R14, -R15 ;  /* 0x8000000f0e197221 */ /* 0x008fc60000000000 */
[----:B------:R-:W3:Y:S01]  /*10b0*/  LDG.E R15, desc[UR8][R4.64+0x14] ;  /* 0x00001408040f7981 */ /* 0x000ee2000c1e1900 */
[----:B------:R-:W-:-:S03]  /*10c0*/  FFMA R26, R25, R25, R26 ;  /* 0x00000019191a7223 */ /* 0x000fc6000000001a */
[----:B------:R-:W3:Y:S01]  /*10d0*/  LDG.E R14, desc[UR8][R6.64+0x14] ;  /* 0x00001408060e7981 */ /* 0x000ee2000c1e1900 */
[----:B------:R-:W-:-:S03]  /*10e0*/  FADD R25, R16, -R17 ;  /* 0x8000001110197221 */ /* 0x000fc60000000000 */
[----:B------:R0:W3:Y:S04]  /*10f0*/  LDG.E R17, desc[UR8][R4.64+0x18] ;  /* 0x0000180804117981 */ /* 0x0000e8000c1e1900 */
[----:B------:R-:W3:Y:S01]  /*1100*/  LDG.E R16, desc[UR8][R6.64+0x18] ;  /* 0x0000180806107981 */ /* 0x000ee2000c1e1900 */
[----:B------:R-:W-:-:S03]  /*1110*/  FFMA R26, R25, R25, R26 ;  /* 0x00000019191a7223 */ /* 0x000fc6000000001a */
[----:B------:R1:W3:Y:S01]  /*1120*/  LDG.E R25, desc[UR8][R6.64+0x1c] ;  /* 0x00001c0806197981 */ /* 0x0002e2000c1e1900 */
[----:B----4-:R-:W-:-:S04]  /*1130*/  FADD R21, R20, -R21 ;  /* 0x8000001514157221 */ /* 0x010fc80000000000 */
[----:B------:R-:W-:Y:S01]  /*1140*/  FFMA R26, R21, R21, R26 ;  /* 0x00000015151a7223 */ /* 0x000fe2000000001a */
[----:B-----5:R-:W-:-:S04]  /*1150*/  FADD R23, R23, -R22 ;  /* 0x8000001617177221 */ /* 0x020fc80000000000 */
[----:B------:R-:W-:Y:S01]  /*1160*/  FFMA R26, R23, R23, R26 ;  /* 0x00000017171a7223 */ /* 0x000fe2000000001a */
[----:B------:R-:W-:Y:S01]  /*1170*/  FADD R19, R19, -R18 ;  /* 0x8000001213137221 */ /* 0x000fe20000000000 */
[----:B------:R-:W-:-:S03]  /*1180*/  UIADD3 UR5, UPT, UPT, UR5, 0x10, URZ ;  /* 0x0000001005057890 */ /* 0x000fc6000fffe0ff */
[----:B------:R-:W-:Y:S01]  /*1190*/  FFMA R26, R19, R19, R26 ;  /* 0x00000013131a7223 */ /* 0x000fe2000000001a */
[----:B------:R-:W-:Y:S01]  /*11a0*/  UISETP.NE.AND UP1, UPT, UR5, URZ, UPT ;  /* 0x000000ff0500728c */ /* 0x000fe2000bf25270 */
        /* <DEDUP_REMOVED lines=8> */
[----:B------:R-:W-:-:S04]  /*1230*/  FADD R17, R17, -R16 ;  /* 0x8000001011117221 */ /* 0x000fc80000000000 */
[----:B------:R-:W-:Y:S01]  /*1240*/  FFMA R26, R17, R17, R26 ;  /* 0x00000011111a7223 */ /* 0x000fe2000000001a */
[----:B------:R-:W-:-:S04]  /*1250*/  FADD R25, R24, -R25 ;  /* 0x8000001918197221 */ /* 0x000fc80000000000 */
[----:B------:R-:W-:Y:S01]  /*1260*/  FFMA R15, R25, R25, R26 ;  /* 0x00000019190f7223 */ /* 0x000fe2000000001a */
[----:B------:R-:W-:Y:S06]  /*1270*/  BRA.U UP1, `(.L_x_8) ;  /* 0xfffffff901e47547 */ /* 0x000fec000b83ffff */
.L_x_7:
        /* <DEDUP_REMOVED lines=44> */
.L_x_9:
        /* <DEDUP_REMOVED lines=28> */
.L_x_10:
[----:B------:R-:W-:Y:S05]  /*1700*/  BRA.U !UP1, `(.L_x_6) ;  /* 0x0000000109687547 */ /* 0x000fea000b800000 */
[----:B------:R-:W0:Y:S01]  /*1710*/  LDCU.64 UR6, c[0x0][0x390] ;  /* 0x00007200ff0677ac */ /* 0x000e220008000a00 */
[C---:B------:R-:W-:Y:S02]  /*1720*/  SHF.L.U64.HI R3, R8.reuse, 0x2, R9 ;  /* 0x0000000208037819 */ /* 0x040fe40000010209 */
[C---:B------:R-:W-:Y:S01]  /*1730*/  SHF.L.U32 R2, R8.reuse, 0x2, RZ ;  /* 0x0000000208027819 */ /* 0x040fe200000006ff */
[----:B------:R-:W1:Y:S01]  /*1740*/  LDCU.64 UR10, c[0x0][0x380] ;  /* 0x00007000ff0a77ac */ /* 0x000e620008000a00 */
[----:B------:R-:W-:-:S03]  /*1750*/  IADD3 R8, P0, PT, R8, R11, RZ ;  /* 0x0000000b08087210 */ /* 0x000fc60007f1e0ff */
[----:B------:R-:W-:Y:S01]  /*1760*/  IMAD.WIDE.U32 R2, R11, 0x4, R2 ;  /* 0x000000040b027825 */ /* 0x000fe200078e0002 */
[----:B------:R-:W-:Y:S01]  /*1770*/  IADD3.X R9, PT, PT, RZ, R9, RZ, P0, !PT ;  /* 0x00000009ff097210 */ /* 0x000fe200007fe4ff */
[----:B------:R-:W-:Y:S01]  /*1780*/  UIADD3 UR4, UPT, UPT, -UR4, URZ, URZ ;  /* 0x000000ff04047290 */ /* 0x000fe2000fffe1ff */
[----:B0-----:R-:W-:Y:S02]  /*1790*/  LEA R4, P1, R8, UR6, 0x2 ;  /* 0x0000000608047c11 */ /* 0x001fe4000f8210ff */
[----:B-1----:R-:W-:Y:S02]  /*17a0*/  IADD3 R7, P2, PT, R2, UR10, RZ ;  /* 0x0000000a02077c10 */ /* 0x002fe4000ff5e0ff */
[----:B------:R-:W-:Y:S02]  /*17b0*/  LEA.HI.X R9, R8, UR7, R9, 0x2, P1 ;  /* 0x0000000708097c11 */ /* 0x000fe400088f1409 */
[----:B------:R-:W-:-:S09]  /*17c0*/  IADD3.X R8, PT, PT, R3, UR11, RZ, P2, !PT ;  /* 0x0000000b03087c10 */ /* 0x000fd200097fe4ff */
.L_x_11:
        /* <DEDUP_REMOVED lines=14> */
.L_x_6:
[----:B------:R-:W0:Y:S01]  /*18b0*/  LDC.64 R2, c[0x0][0x398] ;  /* 0x0000e600ff027b82 */ /* 0x000e220000000a00 */
[----:B------:R-:W1:Y:S01]  /*18c0*/  LDCU UR4, c[0x0][0x3a8] ;  /* 0x00007500ff0477ac */ /* 0x000e620008000800 */
[----:B------:R-:W-:-:S04]  /*18d0*/  FADD R10, -R15, R10 ;  /* 0x0000000a0f0a7221 */ /* 0x000fc80000000100 */
[----:B-1----:R-:W-:Y:S01]  /*18e0*/  FADD R10, R10, UR4 ;  /* 0x000000040a0a7e21 */ /* 0x002fe20008000000 */
[----:B0-----:R-:W-:-:S04]  /*18f0*/  IMAD.WIDE R2, R0, 0x4, R2 ;  /* 0x0000000400027825 */ /* 0x001fc800078e0202 */
[----:B------:R-:W-:-:S05]  /*1900*/  FMNMX R5, RZ, R10, !PT ;  /* 0x0000000aff057209 */ /* 0x000fca0007800000 */
[----:B------:R-:W-:Y:S01]  /*1910*/  STG.E desc[UR8][R2.64], R5 ;  /* 0x0000000502007986 */ /* 0x000fe2000c101908 */
[----:B------:R-:W-:Y:S05]  /*1920*/  EXIT ;  /* 0x000000000000794d */ /* 0x000fea0003800000 */
.L_x_12:
[----:B------:R-:W-:-:S00]  /*1930*/  BRA `(.L_x_12) ;  /* 0xfffffffc00fc7947 */ /* 0x000fc0000383ffff */
[----:B------:R-:W-:-:S00]  /*1940*/  NOP ;  /* 0x0000000000007918 */ /* 0x000fc00000000000 */
        /* <DEDUP_REMOVED lines=11> */
.L_x_13:


//--------------------- .nv.shared.reserved.0     --------------------------
	.section	.nv.shared.reserved.0,"aw",@nobits
	.weak		__nv_reservedSMEM_offset_0_alias
	.size		__nv_reservedSMEM_offset_0_alias, 0, 64
	.other		__nv_reservedSMEM_offset_0_alias,@"STO_CUDA_RESERVED_SHARED STV_DEFAULT"
__nv_reservedSMEM_offset_0_alias:
	.zero		0
	.zero		64


//--------------------- .nv.constant0._Z19triplet_loss_kernelPKfS0_S0_Pfiif --------------------------
	.section	.nv.constant0._Z19triplet_loss_kernelPKfS0_S0_Pfiif,"a",@progbits
	.sectionflags	@""
	.align	4
.nv.constant0._Z19triplet_loss_kernelPKfS0_S0_Pfiif:
	.zero		940


//--------------------- SYMBOLS --------------------------

	.type		.nv.reservedSmem.offset0,@object
	.size		.nv.reservedSmem.offset0,0x4
